.version 6.5
.target sm_30
.address_size 64

.visible .func (.param.u64 output) incr (.param.u64 input);

.visible .entry call(
	.param .u64 input,
	.param .u64 output
)
{
	.reg .u64 	    in_addr;
    .reg .u64 	    out_addr;
    .reg .u64 	    temp;

	ld.param.u64 	in_addr, [input];
    ld.param.u64 	out_addr, [output];

    ld.global.u64   temp, [in_addr];
    .param.u64      incr_in;
    .param.u64      incr_out;
    st.param.b64    [incr_in], temp;
    call (incr_out), incr, (incr_in);
    ld.param.u64    temp, [incr_out];
    st.global.u64   [out_addr], temp;
    ret;
}

.visible .func (.param .u64 output) incr(
    .param .u64 input
)
{
    .reg .u64 	    temp;
    ld.param.u64    temp, [input];
    add.u64         temp, temp, 1;
    st.param.u64    [output], temp;
    ret;
}

// ===== COMPILED SASS (sm_100) =====

	.target	sm_100

	.elftype	@"ET_EXEC"


//--------------------- .note.nv.tkinfo           --------------------------
	.section	.note.nv.tkinfo,"",@"SHT_NOTE"
	.sectionflags	@"SHF_NOTE_NV_TKINFO"
	.tkinfo
        /*0018*/ 	.word	0x00000002
        /*0030*/ 	.string	""
        /*0030*/ 	.string	"ptxas"
        /*0030*/ 	.string	"Cuda compilation tools, release 13.0, V13.0.88"
        /*0030*/ 	.string	"Build cuda_13.0.r13.0/compiler.36424714_0"
        /*0030*/ 	.string	"-arch sm_100 "



//--------------------- .note.nv.cuinfo           --------------------------
	.section	.note.nv.cuinfo,"",@"SHT_NOTE"
	.sectionflags	@"SHF_NOTE_NV_CUINFO"
        /*0018*/ 	.short	0x0002
        /*001a*/ 	.short	0x001e
        /*001c*/ 	.short	0x0082
	.zero		2


//--------------------- .nv.info                  --------------------------
	.section	.nv.info,"",@"SHT_CUDA_INFO"
	.align	4


	//----- nvinfo : EIATTR_REGCOUNT
	.align		4
        /*0000*/ 	.byte	0x04, 0x2f
        /*0002*/ 	.short	(.L_1 - .L_0)
	.align		4
.L_0:
        /*0004*/ 	.word	index@(call)
        /*0008*/ 	.word	0x0000000a


	//----- nvinfo : EIATTR_FRAME_SIZE
	.align		4
.L_1:
        /*000c*/ 	.byte	0x04, 0x11
        /*000e*/ 	.short	(.L_3 - .L_2)
	.align		4
.L_2:
        /*0010*/ 	.word	index@($call$incr)
        /*0014*/ 	.word	0x00000000


	//----- nvinfo : EIATTR_FRAME_SIZE
	.align		4
.L_3:
        /*0018*/ 	.byte	0x04, 0x11
        /*001a*/ 	.short	(.L_5 - .L_4)
	.align		4
.L_4:
        /*001c*/ 	.word	index@(call)
        /*0020*/ 	.word	0x00000000


	//----- nvinfo : EIATTR_MIN_STACK_SIZE
	.align		4
.L_5:
        /*0024*/ 	.byte	0x04, 0x12
        /*0026*/ 	.short	(.L_7 - .L_6)
	.align		4
.L_6:
        /*0028*/ 	.word	index@(call)
        /*002c*/ 	.word	0x00000000
.L_7:


//--------------------- .nv.compat                --------------------------
	.section	.nv.compat,"",@"SHT_CUDA_COMPAT_INFO"
	.align	4
        /*0000*/ 	.byte	0x02, 0x09, 0x00, 0x00, 0x02, 0x02, 0x01, 0x00, 0x02, 0x05, 0x05, 0x00, 0x03, 0x07, 0x01, 0x01
        /*0010*/ 	.byte	0x02, 0x03, 0x00, 0x00, 0x02, 0x06, 0x01, 0x00, 0x04, 0x0b, 0x08, 0x00, 0x09, 0x00, 0x00, 0x00
        /*0020*/ 	.byte	0x00, 0x00, 0x00, 0x00


//--------------------- .nv.info.call             --------------------------
	.section	.nv.info.call,"",@"SHT_CUDA_INFO"
	.sectionflags	@""
	.align	4


	//----- nvinfo : EIATTR_CUDA_API_VERSION
	.align		4
        /*0000*/ 	.byte	0x04, 0x37
        /*0002*/ 	.short	(.L_9 - .L_8)
.L_8:
        /*0004*/ 	.word	0x00000082


	//----- nvinfo : EIATTR_KPARAM_INFO
	.align		4
.L_9:
        /*0008*/ 	.byte	0x04, 0x17
        /*000a*/ 	.short	(.L_11 - .L_10)
.L_10:
        /*000c*/ 	.word	0x00000000
        /*0010*/ 	.short	0x0001
        /*0012*/ 	.short	0x0008
        /*0014*/ 	.byte	0x00, 0xf0, 0x21, 0x00


	//----- nvinfo : EIATTR_KPARAM_INFO
	.align		4
.L_11:
        /*0018*/ 	.byte	0x04, 0x17
        /*001a*/ 	.short	(.L_13 - .L_12)
.L_12:
        /*001c*/ 	.word	0x00000000
        /*0020*/ 	.short	0x0000
        /*0022*/ 	.short	0x0000
        /*0024*/ 	.byte	0x00, 0xf0, 0x21, 0x00


	//----- nvinfo : EIATTR_SPARSE_MMA_MASK
	.align		4
.L_13:
        /*0028*/ 	.byte	0x03, 0x50
        /*002a*/ 	.short	0x0000


	//----- nvinfo : EIATTR_MAXREG_COUNT
	.align		4
        /*002c*/ 	.byte	0x03, 0x1b
        /*002e*/ 	.short	0x00ff


	//----- nvinfo : EIATTR_MERCURY_ISA_VERSION
	.align		4
        /*0030*/ 	.byte	0x03, 0x5f
        /*0032*/ 	.short	0x0101


	//----- nvinfo : EIATTR_VRC_CTA_INIT_COUNT
	.align		4
        /*0034*/ 	.byte	0x02, 0x4a
	.zero		1
	.zero		1


	//----- nvinfo : EIATTR_EXIT_INSTR_OFFSETS
	.align		4
        /*0038*/ 	.byte	0x04, 0x1c
        /*003a*/ 	.short	(.L_15 - .L_14)


	//   ....[0]....
.L_14:
        /*003c*/ 	.word	0x000000a0


	//----- nvinfo : EIATTR_CRS_STACK_SIZE
	.align		4
.L_15:
        /*0040*/ 	.byte	0x04, 0x1e
        /*0042*/ 	.short	(.L_17 - .L_16)
.L_16:
        /*0044*/ 	.word	0x00000000


	//----- nvinfo : EIATTR_CBANK_PARAM_SIZE
	.align		4
.L_17:
        /*0048*/ 	.byte	0x03, 0x19
        /*004a*/ 	.short	0x0010


	//----- nvinfo : EIATTR_PARAM_CBANK
	.align		4
        /*004c*/ 	.byte	0x04, 0x0a
        /*004e*/ 	.short	(.L_19 - .L_18)
	.align		4
.L_18:
        /*0050*/ 	.word	index@(.nv.constant0.call)
        /*0054*/ 	.short	0x0380
        /*0056*/ 	.short	0x0010


	//----- nvinfo : EIATTR_SW_WAR
	.align		4
.L_19:
        /*0058*/ 	.byte	0x04, 0x36
        /*005a*/ 	.short	(.L_21 - .L_20)
.L_20:
        /*005c*/ 	.word	0x00000008
.L_21:


//--------------------- .nv.callgraph             --------------------------
	.section	.nv.callgraph,"",@"SHT_CUDA_CALLGRAPH"
	.align	4
	.sectionentsize	8
	.align		4
        /*0000*/ 	.word	0x00000000
	.align		4
        /*0004*/ 	.word	0xffffffff
	.align		4
        /*0008*/ 	.word	0x00000000
	.align		4
        /*000c*/ 	.word	0xfffffffe
	.align		4
        /*0010*/ 	.word	0x00000000
	.align		4
        /*0014*/ 	.word	0xfffffffd
	.align		4
        /*0018*/ 	.word	0x00000000
	.align		4
        /*001c*/ 	.word	0xfffffffc


//--------------------- .text.call                --------------------------
	.section	.text.call,"ax",@progbits
	.align	128
        .global         call
        .type           call,@function
        .size           call,(.L_x_1 - call)
        .other          call,@"STO_CUDA_ENTRY STV_DEFAULT"
call:
.text.call:
[----:B------:R-:W-:Y:S08]  /*0000*/  LDC R1, c[0x0][0x37c] ;  /* 0x0000df00ff017b82 */ /* 0x000ff00000000800 */
[----:B------:R-:W0:Y:S01]  /*0010*/  LDC.64 R2, c[0x0][0x380] ;  /* 0x0000e000ff027b82 */ /* 0x000e220000000a00 */
[----:B------:R-:W0:Y:S02]  /*0020*/  LDCU.64 UR4, c[0x0][0x358] ;  /* 0x00006b00ff0477ac */ /* 0x000e240008000a00 */
[----:B0-----:R-:W5:Y:S01]  /*0030*/  LDG.E.64 R2, desc[UR4][R2.64] ;  /* 0x0000000402027981 */ /* 0x001f62000c1e1b00 */
[----:B------:R-:W-:-:S07]  /*0040*/  MOV R0, 0x60 ;  /* 0x0000006000007802 */ /* 0x000fce0000000f00 */
[----:B-----5:R-:W-:Y:S05]  /*0050*/  CALL.REL.NOINC `($call$incr) ;  /* 0x0000000000147944 */ /* 0x020fea0003c00000 */
[----:B------:R-:W0:Y:S01]  /*0060*/  LDC.64 R4, c[0x0][0x388] ;  /* 0x0000e200ff047b82 */ /* 0x000e220000000a00 */
[----:B------:R-:W-:Y:S01]  /*0070*/  IMAD.MOV.U32 R2, RZ, RZ, R6 ;  /* 0x000000ffff027224 */ /* 0x000fe200078e0006 */
[----:B------:R-:W-:-:S05]  /*0080*/  MOV R3, R7 ;  /* 0x0000000700037202 */ /* 0x000fca0000000f00 */
[----:B0-----:R-:W-:Y:S01]  /*0090*/  STG.E.64 desc[UR4][R4.64], R2 ;  /* 0x0000000204007986 */ /* 0x001fe2000c101b04 */
[----:B------:R-:W-:Y:S05]  /*00a0*/  EXIT ;  /* 0x000000000000794d */ /* 0x000fea0003800000 */
        .global         $call$incr
        .type           $call$incr,@function
        .size           $call$incr,(.L_x_1 - $call$incr)
$call$incr:
[----:B------:R-:W-:Y:S02]  /*00b0*/  IADD3 R6, P0, PT, R2, 0x1, RZ ;  /* 0x0000000102067810 */ /* 0x000fe40007f1e0ff */
[----:B------:R-:W-:-:S03]  /*00c0*/  MOV R2, R0 ;  /* 0x0000000000027202 */ /* 0x000fc60000000f00 */
[----:B------:R-:W-:Y:S02]  /*00d0*/  IMAD.X R7, RZ, RZ, R3, P0 ;  /* 0x000000ffff077224 */ /* 0x000fe400000e0603 */
[----:B------:R-:W-:-:S04]  /*00e0*/  IMAD.MOV.U32 R3, RZ, RZ, 0x0 ;  /* 0x00000000ff037424 */ /* 0x000fc800078e00ff */
[----:B------:R-:W-:Y:S05]  /*00f0*/  RET.REL.NODEC R2 `(call) ;  /* 0xfffffffc02c07950 */ /* 0x000fea0003c3ffff */
.L_x_0:
[----:B------:R-:W-:-:S00]  /*0100*/  BRA `(.L_x_0) ;  /* 0xfffffffc00fc7947 */ /* 0x000fc0000383ffff */
[----:B------:R-:W-:-:S00]  /*0110*/  NOP ;  /* 0x0000000000007918 */ /* 0x000fc00000000000 */
        /* <DEDUP_REMOVED lines=14> */
.L_x_1:


//--------------------- .nv.shared.reserved.0     --------------------------
	.section	.nv.shared.reserved.0,"aw",@nobits
	.weak		__nv_reservedSMEM_offset_0_alias
	.size		__nv_reservedSMEM_offset_0_alias, 0, 64
	.other		__nv_reservedSMEM_offset_0_alias,@"STO_CUDA_RESERVED_SHARED STV_DEFAULT"
__nv_reservedSMEM_offset_0_alias:
	.zero		0
	.zero		64


//--------------------- .nv.constant0.call        --------------------------
	.section	.nv.constant0.call,"a",@progbits
	.sectionflags	@""
	.align	4
.nv.constant0.call:
	.zero		912


//--------------------- SYMBOLS --------------------------

	.type		.nv.reservedSmem.offset0,@object
	.size		.nv.reservedSmem.offset0,0x4
